	.headerflags	@"EF_CUDA_TEXMODE_UNIFIED EF_CUDA_64BIT_ADDRESS EF_CUDA_ACCELERATORS EF_CUDA_SM90 EF_CUDA_VIRTUAL_SM(EF_CUDA_SM90)"
	.elftype	@"ET_EXEC"


//--------------------- .nv.info                  --------------------------
	.section	.nv.info,"",@"SHT_CUDA_INFO"
	.align	4


	//----- nvinfo : EIATTR_REGCOUNT
	.align		4
        /*0000*/ 	.byte	0x04, 0x2f
        /*0002*/ 	.short	(.L_3 - .L_2)
	.align		4
.L_2:
        /*0004*/ 	.word	index@(triton_poi_fused__native_batch_norm_legit_no_training_convolution_relu_38)
        /*0008*/ 	.word	0x00000017


	//----- nvinfo : EIATTR_MIN_STACK_SIZE
	.align		4
.L_3:
        /*000c*/ 	.byte	0x04, 0x12
        /*000e*/ 	.short	(.L_5 - .L_4)
	.align		4
.L_4:
        /*0010*/ 	.word	index@(triton_poi_fused__native_batch_norm_legit_no_training_convolution_relu_38)
        /*0014*/ 	.word	0x00000000


	//----- nvinfo : EIATTR_FRAME_SIZE
	.align		4
.L_5:
        /*0018*/ 	.byte	0x04, 0x11
        /*001a*/ 	.short	(.L_7 - .L_6)
	.align		4
.L_6:
        /*001c*/ 	.word	index@(triton_poi_fused__native_batch_norm_legit_no_training_convolution_relu_38)
        /*0020*/ 	.word	0x00000000


	//----- nvinfo : EIATTR_MIN_STACK_SIZE
	.align		4
.L_7:
        /*0024*/ 	.byte	0x04, 0x12
        /*0026*/ 	.short	(.L_9 - .L_8)
	.align		4
.L_8:
        /*0028*/ 	.word	index@(triton_poi_fused__native_batch_norm_legit_no_training_convolution_relu_38)
        /*002c*/ 	.word	0x00000000
.L_9:


//--------------------- .nv.info.triton_poi_fused__native_batch_norm_legit_no_training_convolution_relu_38 --------------------------
	.section	.nv.info.triton_poi_fused__native_batch_norm_legit_no_training_convolution_relu_38,"",@"SHT_CUDA_INFO"
	.sectionflags	@""
	.align	4


	//----- nvinfo : EIATTR_CUDA_API_VERSION
	.align		4
        /*0000*/ 	.byte	0x04, 0x37
        /*0002*/ 	.short	(.L_11 - .L_10)
.L_10:
        /*0004*/ 	.word	0x0000007c


	//----- nvinfo : EIATTR_KPARAM_INFO
	.align		4
.L_11:
        /*0008*/ 	.byte	0x04, 0x17
        /*000a*/ 	.short	(.L_13 - .L_12)
.L_12:
        /*000c*/ 	.word	0x00000000
        /*0010*/ 	.short	0x0007
        /*0012*/ 	.short	0x0038
        /*0014*/ 	.byte	0x00, 0xf0, 0x11, 0x00


	//----- nvinfo : EIATTR_KPARAM_INFO
	.align		4
.L_13:
        /*0018*/ 	.byte	0x04, 0x17
        /*001a*/ 	.short	(.L_15 - .L_14)
.L_14:
        /*001c*/ 	.word	0x00000000
        /*0020*/ 	.short	0x0006
        /*0022*/ 	.short	0x0030
        /*0024*/ 	.byte	0x00, 0xf4, 0x21, 0x00


	//----- nvinfo : EIATTR_KPARAM_INFO
	.align		4
.L_15:
        /*0028*/ 	.byte	0x04, 0x17
        /*002a*/ 	.short	(.L_17 - .L_16)
.L_16:
        /*002c*/ 	.word	0x00000000
        /*0030*/ 	.short	0x0005
        /*0032*/ 	.short	0x0028
        /*0034*/ 	.byte	0x00, 0xf4, 0x21, 0x00


	//----- nvinfo : EIATTR_KPARAM_INFO
	.align		4
.L_17:
        /*0038*/ 	.byte	0x04, 0x17
        /*003a*/ 	.short	(.L_19 - .L_18)
.L_18:
        /*003c*/ 	.word	0x00000000
        /*0040*/ 	.short	0x0004
        /*0042*/ 	.short	0x0020
        /*0044*/ 	.byte	0x00, 0xf4, 0x21, 0x00


	//----- nvinfo : EIATTR_KPARAM_INFO
	.align		4
.L_19:
        /*0048*/ 	.byte	0x04, 0x17
        /*004a*/ 	.short	(.L_21 - .L_20)
.L_20:
        /*004c*/ 	.word	0x00000000
        /*0050*/ 	.short	0x0003
        /*0052*/ 	.short	0x0018
        /*0054*/ 	.byte	0x00, 0xf4, 0x21, 0x00


	//----- nvinfo : EIATTR_KPARAM_INFO
	.align		4
.L_21:
        /*0058*/ 	.byte	0x04, 0x17
        /*005a*/ 	.short	(.L_23 - .L_22)
.L_22:
        /*005c*/ 	.word	0x00000000
        /*0060*/ 	.short	0x0002
        /*0062*/ 	.short	0x0010
        /*0064*/ 	.byte	0x00, 0xf4, 0x21, 0x00


	//----- nvinfo : EIATTR_KPARAM_INFO
	.align		4
.L_23:
        /*0068*/ 	.byte	0x04, 0x17
        /*006a*/ 	.short	(.L_25 - .L_24)
.L_24:
        /*006c*/ 	.word	0x00000000
        /*0070*/ 	.short	0x0001
        /*0072*/ 	.short	0x0008
        /*0074*/ 	.byte	0x00, 0xf4, 0x21, 0x00


	//----- nvinfo : EIATTR_KPARAM_INFO
	.align		4
.L_25:
        /*0078*/ 	.byte	0x04, 0x17
        /*007a*/ 	.short	(.L_27 - .L_26)
.L_26:
        /*007c*/ 	.word	0x00000000
        /*0080*/ 	.short	0x0000
        /*0082*/ 	.short	0x0000
        /*0084*/ 	.byte	0x00, 0xf4, 0x21, 0x00


	//----- nvinfo : EIATTR_SPARSE_MMA_MASK
	.align		4
.L_27:
        /*0088*/ 	.byte	0x03, 0x50
        /*008a*/ 	.short	0x0000


	//----- nvinfo : EIATTR_MAXREG_COUNT
	.align		4
        /*008c*/ 	.byte	0x03, 0x1b
        /*008e*/ 	.short	0x00ff


	//----- nvinfo : EIATTR_EXIT_INSTR_OFFSETS
	.align		4
        /*0090*/ 	.byte	0x04, 0x1c
        /*0092*/ 	.short	(.L_29 - .L_28)


	//   ....[0]....
.L_28:
        /*0094*/ 	.word	0x00000340


	//   ....[1]....
        /*0098*/ 	.word	0x00000360


	//----- nvinfo : EIATTR_REQNTID
	.align		4
.L_29:
        /*009c*/ 	.byte	0x04, 0x10
        /*009e*/ 	.short	(.L_31 - .L_30)
.L_30:
        /*00a0*/ 	.word	0x00000080
        /*00a4*/ 	.word	0x00000001
        /*00a8*/ 	.word	0x00000001


	//----- nvinfo : EIATTR_CBANK_PARAM_SIZE
	.align		4
.L_31:
        /*00ac*/ 	.byte	0x03, 0x19
        /*00ae*/ 	.short	0x003c


	//----- nvinfo : EIATTR_PARAM_CBANK
	.align		4
        /*00b0*/ 	.byte	0x04, 0x0a
        /*00b2*/ 	.short	(.L_33 - .L_32)
	.align		4
.L_32:
        /*00b4*/ 	.word	index@(.nv.constant0.triton_poi_fused__native_batch_norm_legit_no_training_convolution_relu_38)
        /*00b8*/ 	.short	0x0210
        /*00ba*/ 	.short	0x003c


	//----- nvinfo : EIATTR_SW_WAR
	.align		4
.L_33:
        /*00bc*/ 	.byte	0x04, 0x36
        /*00be*/ 	.short	(.L_35 - .L_34)
.L_34:
        /*00c0*/ 	.word	0x00000008
.L_35:


//--------------------- .nv.callgraph             --------------------------
	.section	.nv.callgraph,"",@"SHT_CUDA_CALLGRAPH"
	.align	4
	.sectionentsize	8
	.align		4
        /*0000*/ 	.word	0x00000000
	.align		4
        /*0004*/ 	.word	0xffffffff
	.align		4
        /*0008*/ 	.word	0x00000000
	.align		4
        /*000c*/ 	.word	0xfffffffe
	.align		4
        /*0010*/ 	.word	0x00000000
	.align		4
        /*0014*/ 	.word	0xfffffffd
	.align		4
        /*0018*/ 	.word	0x00000000
	.align		4
        /*001c*/ 	.word	0xfffffffc


//--------------------- .nv.constant4             --------------------------
	.section	.nv.constant4,"a",@progbits
	.align	8
	.align		8
.nv.constant4:
        /*0000*/ 	.dword	_$_str
	.align		8
        /*0008*/ 	.dword	_$_str_$_2


//--------------------- .text.triton_poi_fused__native_batch_norm_legit_no_training_convolution_relu_38 --------------------------
	.section	.text.triton_poi_fused__native_batch_norm_legit_no_training_convolution_relu_38,"ax",@progbits
	.align	128
        .global         triton_poi_fused__native_batch_norm_legit_no_training_convolution_relu_38
        .type           triton_poi_fused__native_batch_norm_legit_no_training_convolution_relu_38,@function
        .size           triton_poi_fused__native_batch_norm_legit_no_training_convolution_relu_38,(.L_x_1 - triton_poi_fused__native_batch_norm_legit_no_training_convolution_relu_38)
        .other          triton_poi_fused__native_batch_norm_legit_no_training_convolution_relu_38,@"STO_CUDA_ENTRY STV_DEFAULT"
triton_poi_fused__native_batch_norm_legit_no_training_convolution_relu_38:
.text.triton_poi_fused__native_batch_norm_legit_no_training_convolution_relu_38:
[----:B------:R-:W0:Y:S01]  /*0000*/  LDC R1, c[0x0][0x28] ;  /* 0x00000a00ff017b82 */ /* 0x000e220000000800 */
[----:B------:R-:W1:Y:S07]  /*0010*/  S2R R0, SR_TID.X ;  /* 0x0000000000007919 */ /* 0x000e6e0000002100 */
[----:B------:R-:W2:Y:S01]  /*0020*/  LDC.64 R12, c[0x0][0x228] ;  /* 0x00008a00ff0c7b82 */ /* 0x000ea20000000a00 */
[----:B------:R-:W-:Y:S01]  /*0030*/  CS2R R4, SRZ ;  /* 0x0000000000047805 */ /* 0x000fe2000001ff00 */
[----:B------:R-:W-:Y:S01]  /*0040*/  ULDC.64 UR4, c[0x0][0x208] ;  /* 0x0000820000047ab9 */ /* 0x000fe20000000a00 */
[----:B------:R-:W3:Y:S05]  /*0050*/  S2R R3, SR_CTAID.X ;  /* 0x0000000000037919 */ /* 0x000eea0000002500 */
[----:B------:R-:W4:Y:S08]  /*0060*/  LDC.64 R10, c[0x0][0x218] ;  /* 0x00008600ff0a7b82 */ /* 0x000f300000000a00 */
[----:B------:R-:W5:Y:S08]  /*0070*/  LDC.64 R14, c[0x0][0x220] ;  /* 0x00008800ff0e7b82 */ /* 0x000f700000000a00 */
[----:B------:R-:W5:Y:S01]  /*0080*/  LDC.64 R16, c[0x0][0x230] ;  /* 0x00008c00ff107b82 */ /* 0x000f620000000a00 */
[----:B-1----:R-:W-:-:S07]  /*0090*/  LOP3.LUT R0, R0, 0x7f, RZ, 0xc0, !PT ;  /* 0x0000007f00007812 */ /* 0x002fce00078ec0ff */
[----:B------:R-:W1:Y:S01]  /*00a0*/  LDC.64 R6, c[0x0][0x238] ;  /* 0x00008e00ff067b82 */ /* 0x000e620000000a00 */
[----:B---3--:R-:W-:-:S04]  /*00b0*/  LEA R0, R3, R0, 0x7 ;  /* 0x0000000003007211 */ /* 0x008fc800078e38ff */
[C---:B------:R-:W-:Y:S01]  /*00c0*/  ISETP.GE.AND P0, PT, R0.reuse, 0x90, PT ;  /* 0x000000900000780c */ /* 0x040fe20003f06270 */
[----:B------:R-:W-:-:S05]  /*00d0*/  IMAD.HI R2, R0, 0x38e38e39, RZ ;  /* 0x38e38e3900027827 */ /* 0x000fca00078e02ff */
[----:B------:R-:W-:-:S04]  /*00e0*/  SHF.R.U32.HI R3, RZ, 0x1f, R2 ;  /* 0x0000001fff037819 */ /* 0x000fc80000011602 */
[----:B------:R-:W-:-:S05]  /*00f0*/  LEA.HI.SX32 R3, R2, R3, 0x1d ;  /* 0x0000000302037211 */ /* 0x000fca00078feaff */
[----:B------:R-:W-:Y:S02]  /*0100*/  IMAD R19, R3, -0x24, R0 ;  /* 0xffffffdc03137824 */ /* 0x000fe400078e0200 */
[----:B------:R-:W3:Y:S02]  /*0110*/  LDC.64 R2, c[0x0][0x210] ;  /* 0x00008400ff027b82 */ /* 0x000ee40000000a00 */
[----:B--2---:R-:W-:-:S05]  /*0120*/  IMAD.WIDE R12, R19, 0x4, R12 ;  /* 0x00000004130c7825 */ /* 0x004fca00078e020c */
[----:B------:R5:W2:Y:S01]  /*0130*/  @!P0 LDG.E.EL R4, desc[UR4][R12.64] ;  /* 0x000000040c048981 */ /* 0x000aa2000c2e1900 */
[----:B------:R-:W-:Y:S01]  /*0140*/  CS2R R8, SRZ ;  /* 0x0000000000087805 */ /* 0x000fe2000001ff00 */
[----:B----4-:R-:W-:-:S05]  /*0150*/  IMAD.WIDE R10, R19, 0x4, R10 ;  /* 0x00000004130a7825 */ /* 0x010fca00078e020a */
[----:B------:R4:W2:Y:S01]  /*0160*/  @!P0 LDG.E.EL R8, desc[UR4][R10.64] ;  /* 0x000000040a088981 */ /* 0x0008a2000c2e1900 */
[----:B-----5:R-:W-:-:S04]  /*0170*/  IMAD.WIDE R12, R19, 0x4, R14 ;  /* 0x00000004130c7825 */ /* 0x020fc800078e020e */
[----:B---3--:R-:W-:Y:S01]  /*0180*/  IMAD.WIDE R2, R0, 0x4, R2 ;  /* 0x0000000400027825 */ /* 0x008fe200078e0202 */
[----:B------:R-:W3:Y:S04]  /*0190*/  @!P0 LDG.E.EL R9, desc[UR4][R12.64] ;  /* 0x000000040c098981 */ /* 0x000ee8000c2e1900 */
[----:B------:R-:W5:Y:S01]  /*01a0*/  @!P0 LDG.E R5, desc[UR4][R2.64] ;  /* 0x0000000402058981 */ /* 0x000f62000c1e1900 */
[----:B0-----:R-:W-:-:S04]  /*01b0*/  IMAD.WIDE R14, R19, 0x4, R16 ;  /* 0x00000004130e7825 */ /* 0x001fc800078e0210 */
[----:B-1----:R-:W-:Y:S01]  /*01c0*/  IMAD.WIDE R16, R19, 0x4, R6 ;  /* 0x0000000413107825 */ /* 0x002fe200078e0206 */
[----:B------:R-:W-:Y:S01]  /*01d0*/  CS2R R18, SRZ ;  /* 0x0000000000127805 */ /* 0x000fe2000001ff00 */
[----:B----4-:R-:W-:Y:S01]  /*01e0*/  HFMA2.MMA R11, -RZ, RZ, 1.625, 0 ;  /* 0x3e800000ff0b7435 */ /* 0x010fe200000001ff */
[----:B------:R-:W0:Y:S04]  /*01f0*/  LDC.64 R6, c[0x0][0x240] ;  /* 0x00009000ff067b82 */ /* 0x000e280000000a00 */
[----:B------:R-:W4:Y:S04]  /*0200*/  @!P0 LDG.E.EL R18, desc[UR4][R14.64] ;  /* 0x000000040e128981 */ /* 0x000f28000c2e1900 */
[----:B------:R-:W4:Y:S01]  /*0210*/  @!P0 LDG.E.EL R19, desc[UR4][R16.64] ;  /* 0x0000000410138981 */ /* 0x000f22000c2e1900 */
[----:B0-----:R-:W-:-:S04]  /*0220*/  IMAD.WIDE R6, R0, 0x4, R6 ;  /* 0x0000000400067825 */ /* 0x001fc800078e0206 */
[----:B--2---:R-:W-:-:S04]  /*0230*/  FADD R4, R4, 9.9999997473787516356e-06 ;  /* 0x3727c5ac04047421 */ /* 0x004fc80000000000 */
[----:B------:R-:W0:Y:S02]  /*0240*/  MUFU.SQRT R20, R4 ;  /* 0x0000000400147308 */ /* 0x000e240000002000 */
[C---:B0-----:R-:W-:Y:S02]  /*0250*/  FSETP.GT.AND P1, PT, R20.reuse, 8.50705917302346158658e+37, PT ;  /* 0x7e8000001400780b */ /* 0x041fe40003f24000 */
[----:B------:R-:W-:-:S11]  /*0260*/  FSETP.GEU.AND P2, PT, R20, 1.175494350822287508e-38, PT ;  /* 0x008000001400780b */ /* 0x000fd60003f4e000 */
[----:B------:R-:W-:-:S04]  /*0270*/  @P1 FMUL R20, R20, 0.25 ;  /* 0x3e80000014141820 */ /* 0x000fc80000400000 */
[----:B------:R-:W-:-:S06]  /*0280*/  @!P2 FMUL R20, R20, 16777216 ;  /* 0x4b8000001414a820 */ /* 0x000fcc0000400000 */
[----:B------:R-:W0:Y:S01]  /*0290*/  MUFU.RCP R20, R20 ;  /* 0x0000001400147308 */ /* 0x000e220000001000 */
[----:B------:R-:W-:Y:S01]  /*02a0*/  FSEL R11, R11, 1, P1 ;  /* 0x3f8000000b0b7808 */ /* 0x000fe20000800000 */
[----:B-----5:R-:W-:-:S04]  /*02b0*/  FADD R5, R8, R5 ;  /* 0x0000000508057221 */ /* 0x020fc80000000000 */
[----:B------:R-:W-:Y:S01]  /*02c0*/  @!P2 FMUL R11, R11, 16777216 ;  /* 0x4b8000000b0ba820 */ /* 0x000fe20000400000 */
[----:B---3--:R-:W-:-:S03]  /*02d0*/  FADD R9, R5, -R9 ;  /* 0x8000000905097221 */ /* 0x008fc60000000000 */
[----:B0-----:R-:W-:-:S04]  /*02e0*/  FMUL R4, R20, R11 ;  /* 0x0000000b14047220 */ /* 0x001fc80000400000 */
[----:B------:R-:W-:-:S04]  /*02f0*/  FMUL R4, R9, R4 ;  /* 0x0000000409047220 */ /* 0x000fc80000400000 */
[----:B----4-:R-:W-:Y:S01]  /*0300*/  FFMA R4, R4, R18, R19 ;  /* 0x0000001204047223 */ /* 0x010fe20000000013 */
[----:B------:R0:W-:Y:S04]  /*0310*/  @!P0 STG.E desc[UR4][R2.64], R5 ;  /* 0x0000000502008986 */ /* 0x0001e8000c101904 */
[----:B------:R-:W-:-:S04]  /*0320*/  FSETP.GEU.AND P1, PT, R4, RZ, PT ;  /* 0x000000ff0400720b */ /* 0x000fc80003f2e000 */
[----:B------:R-:W-:Y:S01]  /*0330*/  FSEL R9, R4, RZ, P1 ;  /* 0x000000ff04097208 */ /* 0x000fe20000800000 */
[----:B0-----:R-:W-:Y:S08]  /*0340*/  @P0 EXIT ;  /* 0x000000000000094d */ /* 0x001ff00003800000 */
[----:B------:R-:W-:Y:S01]  /*0350*/  STG.E desc[UR4][R6.64], R9 ;  /* 0x0000000906007986 */ /* 0x000fe2000c101904 */
[----:B------:R-:W-:Y:S05]  /*0360*/  EXIT ;  /* 0x000000000000794d */ /* 0x000fea0003800000 */
.L_x_0:
[----:B------:R-:W-:-:S00]  /*0370*/  BRA `(.L_x_0) ;  /* 0xfffffffc00fc7947 */ /* 0x000fc0000383ffff */
[----:B------:R-:W-:-:S00]  /*0380*/  NOP ;  /* 0x0000000000007918 */ /* 0x000fc00000000000 */
[----:B------:R-:W-:-:S00]  /*0390*/  NOP ;  /* 0x0000000000007918 */ /* 0x000fc00000000000 */
[----:B------:R-:W-:-:S00]  /*03a0*/  NOP ;  /* 0x0000000000007918 */ /* 0x000fc00000000000 */
[----:B------:R-:W-:-:S00]  /*03b0*/  NOP ;  /* 0x0000000000007918 */ /* 0x000fc00000000000 */
[----:B------:R-:W-:-:S00]  /*03c0*/  NOP ;  /* 0x0000000000007918 */ /* 0x000fc00000000000 */
[----:B------:R-:W-:-:S00]  /*03d0*/  NOP ;  /* 0x0000000000007918 */ /* 0x000fc00000000000 */
[----:B------:R-:W-:-:S00]  /*03e0*/  NOP ;  /* 0x0000000000007918 */ /* 0x000fc00000000000 */
[----:B------:R-:W-:-:S00]  /*03f0*/  NOP ;  /* 0x0000000000007918 */ /* 0x000fc00000000000 */
.L_x_1:


//--------------------- .nv.global.init           --------------------------
	.section	.nv.global.init,"aw",@progbits
.nv.global.init:
	.type		_$_str,@object
	.size		_$_str,(_$_str_$_2 - _$_str)
_$_str:
        /*0000*/ 	.byte	0x5f, 0x5f, 0x43, 0x55, 0x44, 0x41, 0x5f, 0x46, 0x54, 0x5a, 0x00
	.type		_$_str_$_2,@object
	.size		_$_str_$_2,(.L_1 - _$_str_$_2)
_$_str_$_2:
        /*000b*/ 	.byte	0x5f, 0x5f, 0x43, 0x55, 0x44, 0x41, 0x5f, 0x50, 0x52, 0x45, 0x43, 0x5f, 0x53, 0x51, 0x52, 0x54
        /*001b*/ 	.byte	0x00
.L_1:


//--------------------- .nv.constant0.triton_poi_fused__native_batch_norm_legit_no_training_convolution_relu_38 --------------------------
	.section	.nv.constant0.triton_poi_fused__native_batch_norm_legit_no_training_convolution_relu_38,"a",@progbits
	.sectionflags	@""
	.align	4
.nv.constant0.triton_poi_fused__native_batch_norm_legit_no_training_convolution_relu_38:
	.zero		588
